//
// Generated by NVIDIA NVVM Compiler
//
// Compiler Build ID: CL-36424714
// Cuda compilation tools, release 13.0, V13.0.88
// Based on NVVM 20.0.0
//

.version 9.0
.target sm_100
.address_size 64

	// .globl	_Z9printNumsv
.extern .func  (.param .b32 func_retval0) vprintf
(
	.param .b64 vprintf_param_0,
	.param .b64 vprintf_param_1
)
;
.global .align 1 .b8 $str[13] = {37, 100, 32, 94, 32, 50, 32, 61, 32, 37, 100, 10};

.visible .entry _Z9printNumsv()
{
	.local .align 8 .b8 	__local_depot0[8];
	.reg .b64 	%SP;
	.reg .b64 	%SPL;
	.reg .pred 	%p<3>;
	.reg .b32 	%r<8>;
	.reg .b64 	%rd<5>;

	mov.u64 	%SPL, __local_depot0;
	cvta.local.u64 	%SP, %SPL;
	mov.u32 	%r3, %tid.x;
	mov.u32 	%r4, %ctaid.x;
	mov.u32 	%r5, %ntid.x;
	mad.lo.s32 	%r1, %r4, %r5, %r3;
	setp.gt.s32 	%p1, %r1, 100;
	@%p1 bra 	$L__BB0_3;
	mul.lo.s32 	%r2, %r1, %r1;
	setp.gt.u32 	%p2, %r2, 100;
	@%p2 bra 	$L__BB0_3;
	add.u64 	%rd1, %SP, 0;
	add.u64 	%rd2, %SPL, 0;
	st.local.v2.u32 	[%rd2], {%r1, %r2};
	mov.u64 	%rd3, $str;
	cvta.global.u64 	%rd4, %rd3;
	{ // callseq 0, 0
	.param .b64 param0;
	st.param.b64 	[param0], %rd4;
	.param .b64 param1;
	st.param.b64 	[param1], %rd1;
	.param .b32 retval0;
	call.uni (retval0), 
	vprintf, 
	(
	param0, 
	param1
	);
	ld.param.b32 	%r6, [retval0];
	} // callseq 0
$L__BB0_3:
	ret;

}


// ===== COMPILED SASS (sm_100) =====

	.target	sm_100

	.elftype	@"ET_EXEC"


//--------------------- .note.nv.tkinfo           --------------------------
	.section	.note.nv.tkinfo,"",@"SHT_NOTE"
	.sectionflags	@"SHF_NOTE_NV_TKINFO"
	.tkinfo
        /*0018*/ 	.word	0x00000002
        /*0030*/ 	.string	""
        /*0030*/ 	.string	"ptxas"
        /*0030*/ 	.string	"Cuda compilation tools, release 13.0, V13.0.88"
        /*0030*/ 	.string	"Build cuda_13.0.r13.0/compiler.36424714_0"
        /*0030*/ 	.string	"-arch sm_100 -m 64 "



//--------------------- .note.nv.cuinfo           --------------------------
	.section	.note.nv.cuinfo,"",@"SHT_NOTE"
	.sectionflags	@"SHF_NOTE_NV_CUINFO"
        /*0018*/ 	.short	0x0002
        /*001a*/ 	.short	0x0064
        /*001c*/ 	.short	0x0082
	.zero		2


//--------------------- .nv.info                  --------------------------
	.section	.nv.info,"",@"SHT_CUDA_INFO"
	.align	4


	//----- nvinfo : EIATTR_REGCOUNT
	.align		4
        /*0000*/ 	.byte	0x04, 0x2f
        /*0002*/ 	.short	(.L_2 - .L_1)
	.align		4
.L_1:
        /*0004*/ 	.word	index@(_Z9printNumsv)
        /*0008*/ 	.word	0x00000018


	//----- nvinfo : EIATTR_FRAME_SIZE
	.align		4
.L_2:
        /*000c*/ 	.byte	0x04, 0x11
        /*000e*/ 	.short	(.L_4 - .L_3)
	.align		4
.L_3:
        /*0010*/ 	.word	index@(_Z9printNumsv)
        /*0014*/ 	.word	0x00000008


	//----- nvinfo : EIATTR_MIN_STACK_SIZE
	.align		4
.L_4:
        /*0018*/ 	.byte	0x04, 0x12
        /*001a*/ 	.short	(.L_6 - .L_5)
	.align		4
.L_5:
        /*001c*/ 	.word	index@(_Z9printNumsv)
        /*0020*/ 	.word	0x00000008
.L_6:


//--------------------- .nv.compat                --------------------------
	.section	.nv.compat,"",@"SHT_CUDA_COMPAT_INFO"
	.align	4
        /*0000*/ 	.byte	0x02, 0x09, 0x00, 0x00, 0x02, 0x02, 0x01, 0x00, 0x02, 0x05, 0x05, 0x00, 0x03, 0x07, 0x01, 0x01
        /*0010*/ 	.byte	0x02, 0x03, 0x00, 0x00, 0x02, 0x06, 0x01, 0x00, 0x04, 0x0b, 0x08, 0x00, 0x09, 0x00, 0x00, 0x00
        /*0020*/ 	.byte	0x00, 0x00, 0x00, 0x00


//--------------------- .nv.info._Z9printNumsv    --------------------------
	.section	.nv.info._Z9printNumsv,"",@"SHT_CUDA_INFO"
	.sectionflags	@""
	.align	4


	//----- nvinfo : EIATTR_CUDA_API_VERSION
	.align		4
        /*0000*/ 	.byte	0x04, 0x37
        /*0002*/ 	.short	(.L_8 - .L_7)
.L_7:
        /*0004*/ 	.word	0x00000082


	//----- nvinfo : EIATTR_SPARSE_MMA_MASK
	.align		4
.L_8:
        /*0008*/ 	.byte	0x03, 0x50
        /*000a*/ 	.short	0x0000


	//----- nvinfo : EIATTR_MAXREG_COUNT
	.align		4
        /*000c*/ 	.byte	0x03, 0x1b
        /*000e*/ 	.short	0x00ff


	//----- nvinfo : EIATTR_EXTERNS
	.align		4
        /*0010*/ 	.byte	0x04, 0x0f
        /*0012*/ 	.short	(.L_10 - .L_9)


	//   ....[0]....
	.align		4
.L_9:
        /*0014*/ 	.word	index@(vprintf)


	//----- nvinfo : EIATTR_MERCURY_ISA_VERSION
	.align		4
.L_10:
        /*0018*/ 	.byte	0x03, 0x5f
        /*001a*/ 	.short	0x0101


	//----- nvinfo : EIATTR_VRC_CTA_INIT_COUNT
	.align		4
        /*001c*/ 	.byte	0x02, 0x4a
	.zero		1
	.zero		1


	//----- nvinfo : EIATTR_SYSCALL_OFFSETS
	.align		4
        /*0020*/ 	.byte	0x04, 0x46
        /*0022*/ 	.short	(.L_12 - .L_11)


	//   ....[0]....
.L_11:
        /*0024*/ 	.word	0x00000160


	//----- nvinfo : EIATTR_EXIT_INSTR_OFFSETS
	.align		4
.L_12:
        /*0028*/ 	.byte	0x04, 0x1c
        /*002a*/ 	.short	(.L_14 - .L_13)


	//   ....[0]....
.L_13:
        /*002c*/ 	.word	0x000000b0


	//   ....[1]....
        /*0030*/ 	.word	0x000000e0


	//   ....[2]....
        /*0034*/ 	.word	0x00000170


	//----- nvinfo : EIATTR_CRS_STACK_SIZE
	.align		4
.L_14:
        /*0038*/ 	.byte	0x04, 0x1e
        /*003a*/ 	.short	(.L_16 - .L_15)
.L_15:
        /*003c*/ 	.word	0x00000000


	//----- nvinfo : EIATTR_SW_WAR
	.align		4
.L_16:
        /*0040*/ 	.byte	0x04, 0x36
        /*0042*/ 	.short	(.L_18 - .L_17)
.L_17:
        /*0044*/ 	.word	0x00000008
.L_18:


//--------------------- .nv.callgraph             --------------------------
	.section	.nv.callgraph,"",@"SHT_CUDA_CALLGRAPH"
	.align	4
	.sectionentsize	8
	.align		4
        /*0000*/ 	.word	0x00000000
	.align		4
        /*0004*/ 	.word	0xffffffff
	.align		4
        /*0008*/ 	.word	index@(_Z9printNumsv)
	.align		4
        /*000c*/ 	.word	index@(vprintf)
	.align		4
        /*0010*/ 	.word	0x00000000
	.align		4
        /*0014*/ 	.word	0xfffffffe
	.align		4
        /*0018*/ 	.word	0x00000000
	.align		4
        /*001c*/ 	.word	0xfffffffd
	.align		4
        /*0020*/ 	.word	0x00000000
	.align		4
        /*0024*/ 	.word	0xfffffffc


//--------------------- .nv.constant4             --------------------------
	.section	.nv.constant4,"a",@progbits
	.align	8
	.align		8
.nv.constant4:
        /*0000*/ 	.dword	vprintf
	.align		8
        /*0008*/ 	.dword	$str


//--------------------- .text._Z9printNumsv       --------------------------
	.section	.text._Z9printNumsv,"ax",@progbits
	.align	128
        .global         _Z9printNumsv
        .type           _Z9printNumsv,@function
        .size           _Z9printNumsv,(.L_x_2 - _Z9printNumsv)
        .other          _Z9printNumsv,@"STO_CUDA_ENTRY STV_DEFAULT"
_Z9printNumsv:
.text._Z9printNumsv:
[----:B------:R-:W0:Y:S01]  /*0000*/  LDC R1, c[0x0][0x37c] ;  /* 0x0000df00ff017b82 */ /* 0x000e220000000800 */
[----:B------:R-:W1:Y:S01]  /*0010*/  S2R R2, SR_TID.X ;  /* 0x0000000000027919 */ /* 0x000e620000002100 */
[----:B------:R-:W2:Y:S06]  /*0020*/  LDCU UR5, c[0x0][0x2fc] ;  /* 0x00005f80ff0577ac */ /* 0x000eac0008000800 */
[----:B------:R-:W1:Y:S01]  /*0030*/  S2UR UR6, SR_CTAID.X ;  /* 0x00000000000679c3 */ /* 0x000e620000002500 */
[----:B0-----:R-:W-:Y:S01]  /*0040*/  VIADD R1, R1, 0xfffffff8 ;  /* 0xfffffff801017836 */ /* 0x001fe20000000000 */
[----:B------:R-:W0:Y:S06]  /*0050*/  LDCU UR4, c[0x0][0x2f8] ;  /* 0x00005f00ff0477ac */ /* 0x000e2c0008000800 */
[----:B------:R-:W1:Y:S01]  /*0060*/  LDC R3, c[0x0][0x360] ;  /* 0x0000d800ff037b82 */ /* 0x000e620000000800 */
[----:B0-----:R-:W-:-:S05]  /*0070*/  IADD3 R6, P1, PT, R1, UR4, RZ ;  /* 0x0000000401067c10 */ /* 0x001fca000ff3e0ff */
[----:B--2---:R-:W-:Y:S02]  /*0080*/  IMAD.X R7, RZ, RZ, UR5, P1 ;  /* 0x00000005ff077e24 */ /* 0x004fe400088e06ff */
[----:B-1----:R-:W-:-:S05]  /*0090*/  IMAD R2, R3, UR6, R2 ;  /* 0x0000000603027c24 */ /* 0x002fca000f8e0202 */
[----:B------:R-:W-:-:S13]  /*00a0*/  ISETP.GT.AND P0, PT, R2, 0x64, PT ;  /* 0x000000640200780c */ /* 0x000fda0003f04270 */
[----:B------:R-:W-:Y:S05]  /*00b0*/  @P0 EXIT ;  /* 0x000000000000094d */ /* 0x000fea0003800000 */
[----:B------:R-:W-:-:S05]  /*00c0*/  IMAD R3, R2, R2, RZ ;  /* 0x0000000202037224 */ /* 0x000fca00078e02ff */
[----:B------:R-:W-:-:S13]  /*00d0*/  ISETP.GT.U32.AND P0, PT, R3, 0x64, PT ;  /* 0x000000640300780c */ /* 0x000fda0003f04070 */
[----:B------:R-:W-:Y:S05]  /*00e0*/  @P0 EXIT ;  /* 0x000000000000094d */ /* 0x000fea0003800000 */
[----:B------:R-:W-:Y:S01]  /*00f0*/  MOV R0, 0x0 ;  /* 0x0000000000007802 */ /* 0x000fe20000000f00 */
[----:B------:R0:W-:Y:S01]  /*0100*/  STL.64 [R1], R2 ;  /* 0x0000000201007387 */ /* 0x0001e20000100a00 */
[----:B------:R-:W1:Y:S02]  /*0110*/  LDCU.64 UR4, c[0x4][0x8] ;  /* 0x01000100ff0477ac */ /* 0x000e640008000a00 */
[----:B------:R0:W2:Y:S01]  /*0120*/  LDC.64 R8, c[0x4][R0] ;  /* 0x0100000000087b82 */ /* 0x0000a20000000a00 */
[----:B-1----:R-:W-:Y:S01]  /*0130*/  MOV R4, UR4 ;  /* 0x0000000400047c02 */ /* 0x002fe20008000f00 */
[----:B0-----:R-:W-:-:S07]  /*0140*/  IMAD.U32 R5, RZ, RZ, UR5 ;  /* 0x00000005ff057e24 */ /* 0x001fce000f8e00ff */
[----:B------:R-:W-:-:S07]  /*0150*/  LEPC R20, `(.L_x_0) ;  /* 0x000000001014794e */ /* 0x000fce0000000000 */
[----:B--2---:R-:W-:Y:S05]  /*0160*/  CALL.ABS.NOINC R8 ;  /* 0x0000000008007343 */ /* 0x004fea0003c00000 */
.L_x_0:
[----:B------:R-:W-:Y:S05]  /*0170*/  EXIT ;  /* 0x000000000000794d */ /* 0x000fea0003800000 */
.L_x_1:
[----:B------:R-:W-:-:S00]  /*0180*/  BRA `(.L_x_1) ;  /* 0xfffffffc00fc7947 */ /* 0x000fc0000383ffff */
[----:B------:R-:W-:-:S00]  /*0190*/  NOP ;  /* 0x0000000000007918 */ /* 0x000fc00000000000 */
        /* <DEDUP_REMOVED lines=14> */
.L_x_2:


//--------------------- .nv.global.init           --------------------------
	.section	.nv.global.init,"aw",@progbits
.nv.global.init:
	.type		$str,@object
	.size		$str,(.L_0 - $str)
$str:
        /*0000*/ 	.byte	0x25, 0x64, 0x20, 0x5e, 0x20, 0x32, 0x20, 0x3d, 0x20, 0x25, 0x64, 0x0a, 0x00
.L_0:


//--------------------- .nv.shared.reserved.0     --------------------------
	.section	.nv.shared.reserved.0,"aw",@nobits
	.weak		__nv_reservedSMEM_offset_0_alias
	.size		__nv_reservedSMEM_offset_0_alias, 0, 64
	.other		__nv_reservedSMEM_offset_0_alias,@"STO_CUDA_RESERVED_SHARED STV_DEFAULT"
__nv_reservedSMEM_offset_0_alias:
	.zero		0
	.zero		64


//--------------------- .nv.constant0._Z9printNumsv --------------------------
	.section	.nv.constant0._Z9printNumsv,"a",@progbits
	.sectionflags	@""
	.align	4
.nv.constant0._Z9printNumsv:
	.zero		896


//--------------------- SYMBOLS --------------------------

	.type		.nv.reservedSmem.offset0,@object
	.size		.nv.reservedSmem.offset0,0x4
	.type		vprintf,@function
